	.headerflags	@"EF_CUDA_TEXMODE_UNIFIED EF_CUDA_64BIT_ADDRESS EF_CUDA_ACCELERATORS EF_CUDA_SM90 EF_CUDA_VIRTUAL_SM(EF_CUDA_SM90)"
	.elftype	@"ET_EXEC"


//--------------------- .nv.info                  --------------------------
	.section	.nv.info,"",@"SHT_CUDA_INFO"
	.align	4


	//----- nvinfo : EIATTR_REGCOUNT
	.align		4
        /*0000*/ 	.byte	0x04, 0x2f
        /*0002*/ 	.short	(.L_3 - .L_2)
	.align		4
.L_2:
        /*0004*/ 	.word	index@(triton_poi_fused__native_batch_norm_legit_no_training_convolution_relu_3)
        /*0008*/ 	.word	0x00000020


	//----- nvinfo : EIATTR_MIN_STACK_SIZE
	.align		4
.L_3:
        /*000c*/ 	.byte	0x04, 0x12
        /*000e*/ 	.short	(.L_5 - .L_4)
	.align		4
.L_4:
        /*0010*/ 	.word	index@(triton_poi_fused__native_batch_norm_legit_no_training_convolution_relu_3)
        /*0014*/ 	.word	0x00000000


	//----- nvinfo : EIATTR_FRAME_SIZE
	.align		4
.L_5:
        /*0018*/ 	.byte	0x04, 0x11
        /*001a*/ 	.short	(.L_7 - .L_6)
	.align		4
.L_6:
        /*001c*/ 	.word	index@(triton_poi_fused__native_batch_norm_legit_no_training_convolution_relu_3)
        /*0020*/ 	.word	0x00000000


	//----- nvinfo : EIATTR_MIN_STACK_SIZE
	.align		4
.L_7:
        /*0024*/ 	.byte	0x04, 0x12
        /*0026*/ 	.short	(.L_9 - .L_8)
	.align		4
.L_8:
        /*0028*/ 	.word	index@(triton_poi_fused__native_batch_norm_legit_no_training_convolution_relu_3)
        /*002c*/ 	.word	0x00000000
.L_9:


//--------------------- .nv.info.triton_poi_fused__native_batch_norm_legit_no_training_convolution_relu_3 --------------------------
	.section	.nv.info.triton_poi_fused__native_batch_norm_legit_no_training_convolution_relu_3,"",@"SHT_CUDA_INFO"
	.sectionflags	@""
	.align	4


	//----- nvinfo : EIATTR_CUDA_API_VERSION
	.align		4
        /*0000*/ 	.byte	0x04, 0x37
        /*0002*/ 	.short	(.L_11 - .L_10)
.L_10:
        /*0004*/ 	.word	0x0000007c


	//----- nvinfo : EIATTR_KPARAM_INFO
	.align		4
.L_11:
        /*0008*/ 	.byte	0x04, 0x17
        /*000a*/ 	.short	(.L_13 - .L_12)
.L_12:
        /*000c*/ 	.word	0x00000000
        /*0010*/ 	.short	0x0007
        /*0012*/ 	.short	0x0038
        /*0014*/ 	.byte	0x00, 0xf0, 0x11, 0x00


	//----- nvinfo : EIATTR_KPARAM_INFO
	.align		4
.L_13:
        /*0018*/ 	.byte	0x04, 0x17
        /*001a*/ 	.short	(.L_15 - .L_14)
.L_14:
        /*001c*/ 	.word	0x00000000
        /*0020*/ 	.short	0x0006
        /*0022*/ 	.short	0x0030
        /*0024*/ 	.byte	0x00, 0xf4, 0x21, 0x00


	//----- nvinfo : EIATTR_KPARAM_INFO
	.align		4
.L_15:
        /*0028*/ 	.byte	0x04, 0x17
        /*002a*/ 	.short	(.L_17 - .L_16)
.L_16:
        /*002c*/ 	.word	0x00000000
        /*0030*/ 	.short	0x0005
        /*0032*/ 	.short	0x0028
        /*0034*/ 	.byte	0x00, 0xf4, 0x21, 0x00


	//----- nvinfo : EIATTR_KPARAM_INFO
	.align		4
.L_17:
        /*0038*/ 	.byte	0x04, 0x17
        /*003a*/ 	.short	(.L_19 - .L_18)
.L_18:
        /*003c*/ 	.word	0x00000000
        /*0040*/ 	.short	0x0004
        /*0042*/ 	.short	0x0020
        /*0044*/ 	.byte	0x00, 0xf4, 0x21, 0x00


	//----- nvinfo : EIATTR_KPARAM_INFO
	.align		4
.L_19:
        /*0048*/ 	.byte	0x04, 0x17
        /*004a*/ 	.short	(.L_21 - .L_20)
.L_20:
        /*004c*/ 	.word	0x00000000
        /*0050*/ 	.short	0x0003
        /*0052*/ 	.short	0x0018
        /*0054*/ 	.byte	0x00, 0xf4, 0x21, 0x00


	//----- nvinfo : EIATTR_KPARAM_INFO
	.align		4
.L_21:
        /*0058*/ 	.byte	0x04, 0x17
        /*005a*/ 	.short	(.L_23 - .L_22)
.L_22:
        /*005c*/ 	.word	0x00000000
        /*0060*/ 	.short	0x0002
        /*0062*/ 	.short	0x0010
        /*0064*/ 	.byte	0x00, 0xf4, 0x21, 0x00


	//----- nvinfo : EIATTR_KPARAM_INFO
	.align		4
.L_23:
        /*0068*/ 	.byte	0x04, 0x17
        /*006a*/ 	.short	(.L_25 - .L_24)
.L_24:
        /*006c*/ 	.word	0x00000000
        /*0070*/ 	.short	0x0001
        /*0072*/ 	.short	0x0008
        /*0074*/ 	.byte	0x00, 0xf4, 0x21, 0x00


	//----- nvinfo : EIATTR_KPARAM_INFO
	.align		4
.L_25:
        /*0078*/ 	.byte	0x04, 0x17
        /*007a*/ 	.short	(.L_27 - .L_26)
.L_26:
        /*007c*/ 	.word	0x00000000
        /*0080*/ 	.short	0x0000
        /*0082*/ 	.short	0x0000
        /*0084*/ 	.byte	0x00, 0xf4, 0x21, 0x00


	//----- nvinfo : EIATTR_SPARSE_MMA_MASK
	.align		4
.L_27:
        /*0088*/ 	.byte	0x03, 0x50
        /*008a*/ 	.short	0x0000


	//----- nvinfo : EIATTR_MAXREG_COUNT
	.align		4
        /*008c*/ 	.byte	0x03, 0x1b
        /*008e*/ 	.short	0x00ff


	//----- nvinfo : EIATTR_EXIT_INSTR_OFFSETS
	.align		4
        /*0090*/ 	.byte	0x04, 0x1c
        /*0092*/ 	.short	(.L_29 - .L_28)


	//   ....[0]....
.L_28:
        /*0094*/ 	.word	0x000007b0


	//----- nvinfo : EIATTR_REQNTID
	.align		4
.L_29:
        /*0098*/ 	.byte	0x04, 0x10
        /*009a*/ 	.short	(.L_31 - .L_30)
.L_30:
        /*009c*/ 	.word	0x00000080
        /*00a0*/ 	.word	0x00000001
        /*00a4*/ 	.word	0x00000001


	//----- nvinfo : EIATTR_CBANK_PARAM_SIZE
	.align		4
.L_31:
        /*00a8*/ 	.byte	0x03, 0x19
        /*00aa*/ 	.short	0x003c


	//----- nvinfo : EIATTR_PARAM_CBANK
	.align		4
        /*00ac*/ 	.byte	0x04, 0x0a
        /*00ae*/ 	.short	(.L_33 - .L_32)
	.align		4
.L_32:
        /*00b0*/ 	.word	index@(.nv.constant0.triton_poi_fused__native_batch_norm_legit_no_training_convolution_relu_3)
        /*00b4*/ 	.short	0x0210
        /*00b6*/ 	.short	0x003c


	//----- nvinfo : EIATTR_SW_WAR
	.align		4
.L_33:
        /*00b8*/ 	.byte	0x04, 0x36
        /*00ba*/ 	.short	(.L_35 - .L_34)
.L_34:
        /*00bc*/ 	.word	0x00000008
.L_35:


//--------------------- .nv.callgraph             --------------------------
	.section	.nv.callgraph,"",@"SHT_CUDA_CALLGRAPH"
	.align	4
	.sectionentsize	8
	.align		4
        /*0000*/ 	.word	0x00000000
	.align		4
        /*0004*/ 	.word	0xffffffff
	.align		4
        /*0008*/ 	.word	0x00000000
	.align		4
        /*000c*/ 	.word	0xfffffffe
	.align		4
        /*0010*/ 	.word	0x00000000
	.align		4
        /*0014*/ 	.word	0xfffffffd
	.align		4
        /*0018*/ 	.word	0x00000000
	.align		4
        /*001c*/ 	.word	0xfffffffc


//--------------------- .nv.constant4             --------------------------
	.section	.nv.constant4,"a",@progbits
	.align	8
	.align		8
.nv.constant4:
        /*0000*/ 	.dword	_$_str
	.align		8
        /*0008*/ 	.dword	_$_str_$_2


//--------------------- .text.triton_poi_fused__native_batch_norm_legit_no_training_convolution_relu_3 --------------------------
	.section	.text.triton_poi_fused__native_batch_norm_legit_no_training_convolution_relu_3,"ax",@progbits
	.align	128
        .global         triton_poi_fused__native_batch_norm_legit_no_training_convolution_relu_3
        .type           triton_poi_fused__native_batch_norm_legit_no_training_convolution_relu_3,@function
        .size           triton_poi_fused__native_batch_norm_legit_no_training_convolution_relu_3,(.L_x_1 - triton_poi_fused__native_batch_norm_legit_no_training_convolution_relu_3)
        .other          triton_poi_fused__native_batch_norm_legit_no_training_convolution_relu_3,@"STO_CUDA_ENTRY STV_DEFAULT"
triton_poi_fused__native_batch_norm_legit_no_training_convolution_relu_3:
.text.triton_poi_fused__native_batch_norm_legit_no_training_convolution_relu_3:
[----:B------:R-:W-:Y:S01]  /*0000*/  LDC R1, c[0x0][0x28] ;  /* 0x00000a00ff017b82 */ /* 0x000fe20000000800 */
[----:B------:R-:W1:Y:S01]  /*0010*/  S2R R0, SR_TID.X ;  /* 0x0000000000007919 */ /* 0x000e620000002100 */
[----:B------:R-:W-:-:S06]  /*0020*/  ULDC.64 UR4, c[0x0][0x208] ;  /* 0x0000820000047ab9 */ /* 0x000fcc0000000a00 */
[----:B------:R-:W2:Y:S01]  /*0030*/  LDC.64 R28, c[0x0][0x218] ;  /* 0x00008600ff1c7b82 */ /* 0x000ea20000000a00 */
[----:B------:R-:W3:Y:S07]  /*0040*/  S2R R5, SR_CTAID.X ;  /* 0x0000000000057919 */ /* 0x000eee0000002500 */
[----:B------:R-:W4:Y:S08]  /*0050*/  LDC.64 R26, c[0x0][0x220] ;  /* 0x00008800ff1a7b82 */ /* 0x000f300000000a00 */
[----:B------:R-:W5:Y:S01]  /*0060*/  LDC.64 R22, c[0x0][0x230] ;  /* 0x00008c00ff167b82 */ /* 0x000f620000000a00 */
[----:B-1----:R-:W-:-:S02]  /*0070*/  SHF.L.U32 R0, R0, 0x2, RZ ;  /* 0x0000000200007819 */ /* 0x002fc400000006ff */
[----:B---3--:R-:W-:Y:S02]  /*0080*/  SHF.R.S32.HI R3, RZ, 0x15, R5 ;  /* 0x00000015ff037819 */ /* 0x008fe40000011405 */
[----:B------:R-:W-:Y:S02]  /*0090*/  LOP3.LUT R0, R0, 0x1fc, RZ, 0xc0, !PT ;  /* 0x000001fc00007812 */ /* 0x000fe400078ec0ff */
[----:B------:R-:W-:Y:S02]  /*00a0*/  SGXT R3, R3, 0x1 ;  /* 0x000000010303781a */ /* 0x000fe40000000200 */
[----:B------:R-:W-:Y:S02]  /*00b0*/  LEA R0, R5, R0, 0xa ;  /* 0x0000000005007211 */ /* 0x000fe400078e50ff */
[----:B------:R-:W1:Y:S02]  /*00c0*/  LDC.64 R4, c[0x0][0x228] ;  /* 0x00008a00ff047b82 */ /* 0x000e640000000a00 */
[----:B------:R-:W-:-:S04]  /*00d0*/  LEA.HI R3, R3, R0, RZ, 0xc ;  /* 0x0000000003037211 */ /* 0x000fc800078f60ff */
[----:B------:R-:W-:Y:S02]  /*00e0*/  SHF.R.S32.HI R9, RZ, 0xc, R3 ;  /* 0x0000000cff097819 */ /* 0x000fe40000011403 */
[----:B------:R-:W-:Y:S02]  /*00f0*/  IADD3 R3, R3, 0x200, RZ ;  /* 0x0000020003037810 */ /* 0x000fe40007ffe0ff */
[----:B------:R-:W-:Y:S02]  /*0100*/  LEA.HI R2, R9, R9, RZ, 0x6 ;  /* 0x0000000909027211 */ /* 0x000fe400078f30ff */
[----:B------:R-:W-:Y:S02]  /*0110*/  SHF.R.S32.HI R3, RZ, 0xc, R3 ;  /* 0x0000000cff037819 */ /* 0x000fe40000011403 */
[----:B------:R-:W-:Y:S02]  /*0120*/  LOP3.LUT R2, R2, 0xffffffc0, RZ, 0xc0, !PT ;  /* 0xffffffc002027812 */ /* 0x000fe400078ec0ff */
[----:B------:R-:W-:-:S02]  /*0130*/  LEA.HI R6, R3, R3, RZ, 0x6 ;  /* 0x0000000303067211 */ /* 0x000fc400078f30ff */
[----:B------:R-:W-:Y:S02]  /*0140*/  IADD3 R9, R9, -R2, RZ ;  /* 0x8000000209097210 */ /* 0x000fe40007ffe0ff */
[----:B------:R-:W-:-:S04]  /*0150*/  LOP3.LUT R6, R6, 0xffffffc0, RZ, 0xc0, !PT ;  /* 0xffffffc006067812 */ /* 0x000fc800078ec0ff */
[----:B------:R-:W-:Y:S01]  /*0160*/  IADD3 R3, R3, -R6, RZ ;  /* 0x8000000603037210 */ /* 0x000fe20007ffe0ff */
[--C-:B-1----:R-:W-:Y:S01]  /*0170*/  IMAD.WIDE R12, R9, 0x4, R4.reuse ;  /* 0x00000004090c7825 */ /* 0x102fe200078e0204 */
[----:B------:R-:W1:Y:S03]  /*0180*/  LDC.64 R6, c[0x0][0x210] ;  /* 0x00008400ff067b82 */ /* 0x000e660000000a00 */
[----:B------:R-:W-:Y:S01]  /*0190*/  IMAD.WIDE R24, R3, 0x4, R4 ;  /* 0x0000000403187825 */ /* 0x000fe200078e0204 */
[----:B------:R-:W3:Y:S04]  /*01a0*/  LDG.E.EL R21, desc[UR4][R12.64] ;  /* 0x000000040c157981 */ /* 0x000ee8000c2e1900 */
[----:B------:R-:W5:Y:S01]  /*01b0*/  LDC.64 R4, c[0x0][0x238] ;  /* 0x00008e00ff047b82 */ /* 0x000f620000000a00 */
[----:B------:R-:W3:Y:S01]  /*01c0*/  LDG.E.EL R24, desc[UR4][R24.64] ;  /* 0x0000000418187981 */ /* 0x000ee2000c2e1900 */
[----:B--2---:R-:W-:-:S05]  /*01d0*/  IMAD.WIDE R10, R9, 0x4, R28 ;  /* 0x00000004090a7825 */ /* 0x004fca00078e021c */
[----:B------:R4:W2:Y:S01]  /*01e0*/  LDG.E.EL R19, desc[UR4][R10.64] ;  /* 0x000000040a137981 */ /* 0x0008a2000c2e1900 */
[----:B-1----:R-:W-:-:S04]  /*01f0*/  IMAD.WIDE R6, R0, 0x4, R6 ;  /* 0x0000000400067825 */ /* 0x002fc800078e0206 */
[C---:B----4-:R-:W-:Y:S01]  /*0200*/  IMAD.WIDE R10, R9.reuse, 0x4, R26 ;  /* 0x00000004090a7825 */ /* 0x050fe200078e021a */
[----:B------:R-:W2:Y:S04]  /*0210*/  LDG.E.128 R12, desc[UR4][R6.64] ;  /* 0x00000004060c7981 */ /* 0x000ea8000c1e1d00 */
[----:B------:R-:W4:Y:S01]  /*0220*/  LDG.E.EL R18, desc[UR4][R10.64] ;  /* 0x000000040a127981 */ /* 0x000f22000c2e1900 */
[----:B-----5:R-:W-:-:S04]  /*0230*/  IMAD.WIDE R16, R9, 0x4, R22 ;  /* 0x0000000409107825 */ /* 0x020fc800078e0216 */
[----:B0-----:R-:W-:Y:S02]  /*0240*/  IMAD.WIDE R8, R9, 0x4, R4 ;  /* 0x0000000409087825 */ /* 0x001fe400078e0204 */
[----:B------:R-:W5:Y:S02]  /*0250*/  LDG.E.EL R17, desc[UR4][R16.64] ;  /* 0x0000000410117981 */ /* 0x000f64000c2e1900 */
[C---:B------:R-:W-:Y:S02]  /*0260*/  IMAD.WIDE R28, R3.reuse, 0x4, R28 ;  /* 0x00000004031c7825 */ /* 0x040fe400078e021c */
[----:B------:R-:W5:Y:S02]  /*0270*/  LDG.E.EL R20, desc[UR4][R8.64] ;  /* 0x0000000408147981 */ /* 0x000f64000c2e1900 */
[C---:B------:R-:W-:Y:S02]  /*0280*/  IMAD.WIDE R26, R3.reuse, 0x4, R26 ;  /* 0x00000004031a7825 */ /* 0x040fe400078e021a */
[----:B------:R0:W5:Y:S04]  /*0290*/  LDG.E.EL R16, desc[UR4][R28.64] ;  /* 0x000000041c107981 */ /* 0x000168000c2e1900 */
[----:B------:R-:W5:Y:S01]  /*02a0*/  LDG.E.128 R8, desc[UR4][R6.64+0x800] ;  /* 0x0008000406087981 */ /* 0x000f62000c1e1d00 */
[----:B------:R-:W-:-:S03]  /*02b0*/  IMAD.WIDE R4, R3, 0x4, R4 ;  /* 0x0000000403047825 */ /* 0x000fc600078e0204 */
[----:B------:R-:W5:Y:S01]  /*02c0*/  LDG.E.EL R2, desc[UR4][R26.64] ;  /* 0x000000041a027981 */ /* 0x000f62000c2e1900 */
[----:B------:R-:W-:-:S03]  /*02d0*/  IMAD.WIDE R22, R3, 0x4, R22 ;  /* 0x0000000403167825 */ /* 0x000fc600078e0216 */
[----:B------:R-:W5:Y:S04]  /*02e0*/  LDG.E.EL R4, desc[UR4][R4.64] ;  /* 0x0000000404047981 */ /* 0x000f68000c2e1900 */
[----:B------:R1:W5:Y:S01]  /*02f0*/  LDG.E.EL R3, desc[UR4][R22.64] ;  /* 0x0000000416037981 */ /* 0x000362000c2e1900 */
[----:B---3--:R-:W-:Y:S01]  /*0300*/  FADD R21, R21, 9.9999997473787516356e-06 ;  /* 0x3727c5ac15157421 */ /* 0x008fe20000000000 */
[----:B------:R-:W-:-:S03]  /*0310*/  FADD R24, R24, 9.9999997473787516356e-06 ;  /* 0x3727c5ac18187421 */ /* 0x000fc60000000000 */
[----:B------:R-:W3:Y:S08]  /*0320*/  MUFU.SQRT R25, R21 ;  /* 0x0000001500197308 */ /* 0x000ef00000002000 */
[----:B0-----:R-:W0:Y:S01]  /*0330*/  MUFU.SQRT R28, R24 ;  /* 0x00000018001c7308 */ /* 0x001e220000002000 */
[C---:B---3--:R-:W-:Y:S02]  /*0340*/  FSETP.GT.AND P0, PT, R25.reuse, 8.50705917302346158658e+37, PT ;  /* 0x7e8000001900780b */ /* 0x048fe40003f04000 */
[----:B------:R-:W-:-:S02]  /*0350*/  FSETP.GEU.AND P2, PT, R25, 1.175494350822287508e-38, PT ;  /* 0x008000001900780b */ /* 0x000fc40003f4e000 */
[C---:B0-----:R-:W-:Y:S02]  /*0360*/  FSETP.GT.AND P1, PT, R28.reuse, 8.50705917302346158658e+37, PT ;  /* 0x7e8000001c00780b */ /* 0x041fe40003f24000 */
[----:B------:R-:W-:-:S07]  /*0370*/  FSETP.GEU.AND P3, PT, R28, 1.175494350822287508e-38, PT ;  /* 0x008000001c00780b */ /* 0x000fce0003f6e000 */
[----:B------:R-:W-:Y:S01]  /*0380*/  @P0 FMUL R25, R25, 0.25 ;  /* 0x3e80000019190820 */ /* 0x000fe20000400000 */
[----:B------:R-:W-:-:S03]  /*0390*/  HFMA2.MMA R24, -RZ, RZ, 1.625, 0 ;  /* 0x3e800000ff187435 */ /* 0x000fc600000001ff */
[----:B------:R-:W-:Y:S01]  /*03a0*/  @!P2 FMUL R25, R25, 16777216 ;  /* 0x4b8000001919a820 */ /* 0x000fe20000400000 */
[----:B------:R-:W-:-:S04]  /*03b0*/  @P1 FMUL R28, R28, 0.25 ;  /* 0x3e8000001c1c1820 */ /* 0x000fc80000400000 */
[----:B------:R-:W-:Y:S01]  /*03c0*/  @!P3 FMUL R28, R28, 16777216 ;  /* 0x4b8000001c1cb820 */ /* 0x000fe20000400000 */
[----:B------:R-:W0:Y:S01]  /*03d0*/  MUFU.RCP R25, R25 ;  /* 0x0000001900197308 */ /* 0x000e220000001000 */
[----:B-1----:R-:W-:-:S07]  /*03e0*/  FSEL R22, R24, 1, P0 ;  /* 0x3f80000018167808 */ /* 0x002fce0000000000 */
[----:B------:R1:W3:Y:S01]  /*03f0*/  MUFU.RCP R5, R28 ;  /* 0x0000001c00057308 */ /* 0x0002e20000001000 */
[----:B------:R-:W-:Y:S01]  /*0400*/  FSEL R24, R24, 1, P1 ;  /* 0x3f80000018187808 */ /* 0x000fe20000800000 */
[----:B------:R-:W-:Y:S01]  /*0410*/  @!P2 FMUL R22, R22, 16777216 ;  /* 0x4b8000001616a820 */ /* 0x000fe20000400000 */
[--C-:B--2---:R-:W-:Y:S01]  /*0420*/  FADD R13, R13, R19.reuse ;  /* 0x000000130d0d7221 */ /* 0x104fe20000000000 */
[--C-:B------:R-:W-:Y:S01]  /*0430*/  FADD R12, R12, R19.reuse ;  /* 0x000000130c0c7221 */ /* 0x100fe20000000000 */
[--C-:B------:R-:W-:Y:S01]  /*0440*/  FADD R14, R14, R19.reuse ;  /* 0x000000130e0e7221 */ /* 0x100fe20000000000 */
[----:B------:R-:W-:Y:S01]  /*0450*/  @!P3 FMUL R24, R24, 16777216 ;  /* 0x4b8000001818b820 */ /* 0x000fe20000400000 */
[----:B------:R-:W-:Y:S01]  /*0460*/  FADD R15, R15, R19 ;  /* 0x000000130f0f7221 */ /* 0x000fe20000000000 */
[----:B0-----:R-:W-:Y:S01]  /*0470*/  FMUL R21, R25, R22 ;  /* 0x0000001619157220 */ /* 0x001fe20000400000 */
[C---:B----4-:R-:W-:Y:S01]  /*0480*/  FADD R22, -R18.reuse, R12 ;  /* 0x0000000c12167221 */ /* 0x050fe20000000100 */
[C---:B------:R-:W-:Y:S01]  /*0490*/  FADD R26, -R18.reuse, R14 ;  /* 0x0000000e121a7221 */ /* 0x040fe20000000100 */
[C---:B-1----:R-:W-:Y:S01]  /*04a0*/  FADD R28, -R18.reuse, R15 ;  /* 0x0000000f121c7221 */ /* 0x042fe20000000100 */
[----:B---3--:R-:W-:Y:S01]  /*04b0*/  FMUL R5, R5, R24 ;  /* 0x0000001805057220 */ /* 0x008fe20000400000 */
[----:B------:R-:W-:-:S02]  /*04c0*/  FADD R24, -R18, R13 ;  /* 0x0000000d12187221 */ /* 0x000fc40000000100 */
[----:B------:R-:W0:Y:S01]  /*04d0*/  LDC.64 R18, c[0x0][0x240] ;  /* 0x00009000ff127b82 */ /* 0x000e220000000a00 */
[C---:B------:R-:W-:Y:S01]  /*04e0*/  FMUL R27, R21.reuse, R22 ;  /* 0x00000016151b7220 */ /* 0x040fe20000400000 */
[C---:B------:R-:W-:Y:S01]  /*04f0*/  FMUL R24, R21.reuse, R24 ;  /* 0x0000001815187220 */ /* 0x040fe20000400000 */
[C---:B------:R-:W-:Y:S01]  /*0500*/  FMUL R23, R21.reuse, R26 ;  /* 0x0000001a15177220 */ /* 0x040fe20000400000 */
[----:B------:R-:W-:Y:S01]  /*0510*/  FMUL R25, R21, R28 ;  /* 0x0000001c15197220 */ /* 0x000fe20000400000 */
[--C-:B-----5:R-:W-:Y:S01]  /*0520*/  FADD R9, R9, R16.reuse ;  /* 0x0000001009097221 */ /* 0x120fe20000000000 */
[--C-:B------:R-:W-:Y:S01]  /*0530*/  FADD R8, R8, R16.reuse ;  /* 0x0000001008087221 */ /* 0x100fe20000000000 */
[--C-:B------:R-:W-:Y:S01]  /*0540*/  FADD R10, R10, R16.reuse ;  /* 0x000000100a0a7221 */ /* 0x100fe20000000000 */
[----:B------:R-:W-:Y:S01]  /*0550*/  FADD R11, R11, R16 ;  /* 0x000000100b0b7221 */ /* 0x000fe20000000000 */
[C-C-:B------:R-:W-:Y:S01]  /*0560*/  FFMA R22, R17.reuse, R24, R20.reuse ;  /* 0x0000001811167223 */ /* 0x140fe20000000014 */
[C-C-:B------:R-:W-:Y:S01]  /*0570*/  FFMA R21, R17.reuse, R27, R20.reuse ;  /* 0x0000001b11157223 */ /* 0x140fe20000000014 */
[C-C-:B------:R-:W-:Y:S01]  /*0580*/  FFMA R23, R17.reuse, R23, R20.reuse ;  /* 0x0000001711177223 */ /* 0x140fe20000000014 */
[----:B------:R-:W-:Y:S01]  /*0590*/  FFMA R17, R17, R25, R20 ;  /* 0x0000001911117223 */ /* 0x000fe20000000014 */
[C---:B------:R-:W-:Y:S01]  /*05a0*/  FADD R20, -R2.reuse, R9 ;  /* 0x0000000902147221 */ /* 0x040fe20000000100 */
[C---:B------:R-:W-:Y:S01]  /*05b0*/  FADD R16, -R2.reuse, R8 ;  /* 0x0000000802107221 */ /* 0x040fe20000000100 */
[C---:B------:R-:W-:Y:S01]  /*05c0*/  FADD R24, -R2.reuse, R10 ;  /* 0x0000000a02187221 */ /* 0x040fe20000000100 */
[----:B------:R-:W-:Y:S01]  /*05d0*/  FADD R2, -R2, R11 ;  /* 0x0000000b02027221 */ /* 0x000fe20000000100 */
[C---:B------:R-:W-:Y:S01]  /*05e0*/  FMUL R20, R5.reuse, R20 ;  /* 0x0000001405147220 */ /* 0x040fe20000400000 */
[C---:B------:R-:W-:Y:S01]  /*05f0*/  FMUL R29, R5.reuse, R16 ;  /* 0x00000010051d7220 */ /* 0x040fe20000400000 */
[C---:B------:R-:W-:Y:S01]  /*0600*/  FMUL R27, R5.reuse, R24 ;  /* 0x00000018051b7220 */ /* 0x040fe20000400000 */
[----:B------:R-:W-:Y:S01]  /*0610*/  FMUL R25, R5, R2 ;  /* 0x0000000205197220 */ /* 0x000fe20000400000 */
[C-C-:B------:R-:W-:Y:S01]  /*0620*/  FFMA R5, R3.reuse, R20, R4.reuse ;  /* 0x0000001403057223 */ /* 0x140fe20000000004 */
[C-C-:B------:R-:W-:Y:S01]  /*0630*/  FFMA R20, R3.reuse, R29, R4.reuse ;  /* 0x0000001d03147223 */ /* 0x140fe20000000004 */
[C-C-:B------:R-:W-:Y:S01]  /*0640*/  FFMA R24, R3.reuse, R27, R4.reuse ;  /* 0x0000001b03187223 */ /* 0x140fe20000000004 */
[----:B------:R-:W-:Y:S01]  /*0650*/  FFMA R25, R3, R25, R4 ;  /* 0x0000001903197223 */ /* 0x000fe20000000004 */
[----:B------:R-:W-:Y:S01]  /*0660*/  FSETP.GEU.AND P6, PT, R17, RZ, PT ;  /* 0x000000ff1100720b */ /* 0x000fe20003fce000 */
[----:B0-----:R-:W-:Y:S01]  /*0670*/  IMAD.WIDE R2, R0, 0x4, R18 ;  /* 0x0000000400027825 */ /* 0x001fe200078e0212 */
[----:B------:R-:W-:-:S02]  /*0680*/  FSETP.GEU.AND P0, PT, R23, RZ, PT ;  /* 0x000000ff1700720b */ /* 0x000fc40003f0e000 */
[----:B------:R-:W-:Y:S02]  /*0690*/  FSETP.GEU.AND P1, PT, R22, RZ, PT ;  /* 0x000000ff1600720b */ /* 0x000fe40003f2e000 */
[----:B------:R-:W-:Y:S02]  /*06a0*/  FSETP.GEU.AND P2, PT, R21, RZ, PT ;  /* 0x000000ff1500720b */ /* 0x000fe40003f4e000 */
[----:B------:R-:W-:Y:S02]  /*06b0*/  SEL R19, R17, RZ, P6 ;  /* 0x000000ff11137207 */ /* 0x000fe40003000000 */
[----:B------:R-:W-:Y:S02]  /*06c0*/  FSETP.GEU.AND P3, PT, R25, RZ, PT ;  /* 0x000000ff1900720b */ /* 0x000fe40003f6e000 */
[----:B------:R-:W-:Y:S02]  /*06d0*/  FSETP.GEU.AND P4, PT, R24, RZ, PT ;  /* 0x000000ff1800720b */ /* 0x000fe40003f8e000 */
[----:B------:R-:W-:-:S02]  /*06e0*/  FSETP.GEU.AND P5, PT, R5, RZ, PT ;  /* 0x000000ff0500720b */ /* 0x000fc40003fae000 */
[----:B------:R-:W-:Y:S02]  /*06f0*/  FSETP.GEU.AND P6, PT, R20, RZ, PT ;  /* 0x000000ff1400720b */ /* 0x000fe40003fce000 */
[----:B------:R-:W-:Y:S02]  /*0700*/  SEL R18, R23, RZ, P0 ;  /* 0x000000ff17127207 */ /* 0x000fe40000000000 */
[----:B------:R-:W-:Y:S02]  /*0710*/  SEL R17, R22, RZ, P1 ;  /* 0x000000ff16117207 */ /* 0x000fe40000800000 */
[----:B------:R-:W-:Y:S02]  /*0720*/  SEL R16, R21, RZ, P2 ;  /* 0x000000ff15107207 */ /* 0x000fe40001000000 */
[----:B------:R-:W-:Y:S02]  /*0730*/  SEL R23, R25, RZ, P3 ;  /* 0x000000ff19177207 */ /* 0x000fe40001800000 */
[----:B------:R-:W-:-:S02]  /*0740*/  SEL R22, R24, RZ, P4 ;  /* 0x000000ff18167207 */ /* 0x000fc40002000000 */
[----:B------:R-:W-:Y:S02]  /*0750*/  SEL R21, R5, RZ, P5 ;  /* 0x000000ff05157207 */ /* 0x000fe40002800000 */
[----:B------:R-:W-:Y:S01]  /*0760*/  SEL R20, R20, RZ, P6 ;  /* 0x000000ff14147207 */ /* 0x000fe20003000000 */
[----:B------:R-:W-:Y:S04]  /*0770*/  STG.E.128 desc[UR4][R6.64], R12 ;  /* 0x0000000c06007986 */ /* 0x000fe8000c101d04 */
[----:B------:R-:W-:Y:S04]  /*0780*/  STG.E.128 desc[UR4][R6.64+0x800], R8 ;  /* 0x0008000806007986 */ /* 0x000fe8000c101d04 */
[----:B------:R-:W-:Y:S04]  /*0790*/  STG.E.128 desc[UR4][R2.64], R16 ;  /* 0x0000001002007986 */ /* 0x000fe8000c101d04 */
[----:B------:R-:W-:Y:S01]  /*07a0*/  STG.E.128 desc[UR4][R2.64+0x800], R20 ;  /* 0x0008001402007986 */ /* 0x000fe2000c101d04 */
[----:B------:R-:W-:Y:S05]  /*07b0*/  EXIT ;  /* 0x000000000000794d */ /* 0x000fea0003800000 */
.L_x_0:
[----:B------:R-:W-:-:S00]  /*07c0*/  BRA `(.L_x_0) ;  /* 0xfffffffc00fc7947 */ /* 0x000fc0000383ffff */
[----:B------:R-:W-:-:S00]  /*07d0*/  NOP ;  /* 0x0000000000007918 */ /* 0x000fc00000000000 */
        /* <DEDUP_REMOVED lines=10> */
.L_x_1:


//--------------------- .nv.global.init           --------------------------
	.section	.nv.global.init,"aw",@progbits
.nv.global.init:
	.type		_$_str,@object
	.size		_$_str,(_$_str_$_2 - _$_str)
_$_str:
        /*0000*/ 	.byte	0x5f, 0x5f, 0x43, 0x55, 0x44, 0x41, 0x5f, 0x46, 0x54, 0x5a, 0x00
	.type		_$_str_$_2,@object
	.size		_$_str_$_2,(.L_1 - _$_str_$_2)
_$_str_$_2:
        /*000b*/ 	.byte	0x5f, 0x5f, 0x43, 0x55, 0x44, 0x41, 0x5f, 0x50, 0x52, 0x45, 0x43, 0x5f, 0x53, 0x51, 0x52, 0x54
        /*001b*/ 	.byte	0x00
.L_1:


//--------------------- .nv.constant0.triton_poi_fused__native_batch_norm_legit_no_training_convolution_relu_3 --------------------------
	.section	.nv.constant0.triton_poi_fused__native_batch_norm_legit_no_training_convolution_relu_3,"a",@progbits
	.sectionflags	@""
	.align	4
.nv.constant0.triton_poi_fused__native_batch_norm_legit_no_training_convolution_relu_3:
	.zero		588
